//
// Generated by NVIDIA NVVM Compiler
//
// Compiler Build ID: CL-36424714
// Cuda compilation tools, release 13.0, V13.0.88
// Based on NVVM 20.0.0
//

.version 9.0
.target sm_100
.address_size 64

	// .globl	_Z6DBSCANPdPiS0_S0_Pb
.const .align 4 .u32 minpts = 4;
.const .align 8 .f64 eps = 0d3FF8000000000000;
// _ZZ6DBSCANPdPiS0_S0_PbE7pointID has been demoted
// _ZZ6DBSCANPdPiS0_S0_PbE9neighbors has been demoted
// _ZZ6DBSCANPdPiS0_S0_PbE14neighborsCount has been demoted
// _ZZ6DBSCANPdPiS0_S0_PbE9processed has been demoted

.visible .entry _Z6DBSCANPdPiS0_S0_Pb(
	.param .u64 .ptr .align 1 _Z6DBSCANPdPiS0_S0_Pb_param_0,
	.param .u64 .ptr .align 1 _Z6DBSCANPdPiS0_S0_Pb_param_1,
	.param .u64 .ptr .align 1 _Z6DBSCANPdPiS0_S0_Pb_param_2,
	.param .u64 .ptr .align 1 _Z6DBSCANPdPiS0_S0_Pb_param_3,
	.param .u64 .ptr .align 1 _Z6DBSCANPdPiS0_S0_Pb_param_4
)
{
	.reg .pred 	%p<68>;
	.reg .b16 	%rs<14>;
	.reg .b32 	%r<94>;
	.reg .b32 	%f<3>;
	.reg .b64 	%rd<69>;
	.reg .b64 	%fd<11>;
	// demoted variable
	.shared .align 4 .u32 _ZZ6DBSCANPdPiS0_S0_PbE7pointID;
	// demoted variable
	.shared .align 4 .b8 _ZZ6DBSCANPdPiS0_S0_PbE9neighbors[4096];
	// demoted variable
	.shared .align 4 .u32 _ZZ6DBSCANPdPiS0_S0_PbE14neighborsCount;
	// demoted variable
	.shared .align 1 .u8 _ZZ6DBSCANPdPiS0_S0_PbE9processed;
	ld.param.u64 	%rd8, [_Z6DBSCANPdPiS0_S0_Pb_param_0];
	ld.param.u64 	%rd9, [_Z6DBSCANPdPiS0_S0_Pb_param_1];
	ld.param.u64 	%rd10, [_Z6DBSCANPdPiS0_S0_Pb_param_2];
	ld.param.u64 	%rd11, [_Z6DBSCANPdPiS0_S0_Pb_param_3];
	ld.param.u64 	%rd12, [_Z6DBSCANPdPiS0_S0_Pb_param_4];
	cvta.to.global.u64 	%rd1, %rd12;
	cvta.to.global.u64 	%rd2, %rd9;
	cvta.to.global.u64 	%rd3, %rd10;
	cvta.to.global.u64 	%rd13, %rd11;
	mov.u32 	%r1, %ctaid.x;
	mul.wide.u32 	%rd14, %r1, 4;
	add.s64 	%rd4, %rd13, %rd14;
	ld.global.u32 	%r2, [%rd4];
	setp.eq.s32 	%p11, %r2, 0;
	@%p11 bra 	$L__BB0_64;
	shl.b32 	%r3, %r1, 10;
	add.s32 	%r39, %r3, %r2;
	add.s32 	%r40, %r39, -1;
	mul.wide.s32 	%rd15, %r40, 4;
	add.s64 	%rd16, %rd3, %rd15;
	ld.global.u32 	%r4, [%rd16];
	st.shared.u32 	[_ZZ6DBSCANPdPiS0_S0_PbE7pointID], %r4;
	mov.b16 	%rs1, 0;
	st.shared.u8 	[_ZZ6DBSCANPdPiS0_S0_PbE9processed], %rs1;
	mov.u32 	%r93, %tid.x;
	setp.ne.s32 	%p12, %r93, 0;
	@%p12 bra 	$L__BB0_4;
	add.s32 	%r41, %r2, -1;
	st.global.u32 	[%rd4], %r41;
	mul.wide.s32 	%rd17, %r4, 4;
	add.s64 	%rd18, %rd2, %rd17;
	ld.global.u32 	%r42, [%rd18];
	setp.eq.s32 	%p13, %r42, -1;
	@%p13 bra 	$L__BB0_4;
	mov.b16 	%rs2, 1;
	st.shared.u8 	[_ZZ6DBSCANPdPiS0_S0_PbE9processed], %rs2;
$L__BB0_4:
	bar.sync 	0;
	ld.shared.u8 	%rs3, [_ZZ6DBSCANPdPiS0_S0_PbE9processed];
	setp.ne.s16 	%p14, %rs3, 0;
	@%p14 bra 	$L__BB0_64;
	cvta.to.global.u64 	%rd19, %rd8;
	mov.b32 	%r43, 0;
	st.shared.u32 	[_ZZ6DBSCANPdPiS0_S0_PbE14neighborsCount], %r43;
	ld.shared.u32 	%r44, [_ZZ6DBSCANPdPiS0_S0_PbE7pointID];
	shl.b32 	%r45, %r44, 1;
	ld.const.f64 	%fd1, [eps];
	mul.wide.s32 	%rd20, %r45, 8;
	add.s64 	%rd21, %rd19, %rd20;
	ld.global.f64 	%fd2, [%rd21];
	ld.global.f64 	%fd3, [%rd21+8];
	mul.wide.u32 	%rd22, %r93, 16;
	add.s64 	%rd23, %rd22, %rd19;
	add.s64 	%rd68, %rd23, 8;
	mov.u32 	%r48, _ZZ6DBSCANPdPiS0_S0_PbE9neighbors;
	mov.u32 	%r88, %r93;
$L__BB0_6:
	ld.global.f64 	%fd4, [%rd68+-8];
	ld.global.f64 	%fd5, [%rd68];
	sub.f64 	%fd6, %fd2, %fd4;
	sub.f64 	%fd7, %fd3, %fd5;
	mul.f64 	%fd8, %fd7, %fd7;
	fma.rn.f64 	%fd9, %fd6, %fd6, %fd8;
	cvt.rn.f32.f64 	%f1, %fd9;
	sqrt.rn.f32 	%f2, %f1;
	cvt.f64.f32 	%fd10, %f2;
	setp.ltu.f64 	%p15, %fd1, %fd10;
	@%p15 bra 	$L__BB0_8;
	atom.shared.add.u32 	%r46, [_ZZ6DBSCANPdPiS0_S0_PbE14neighborsCount], 1;
	shl.b32 	%r47, %r46, 2;
	add.s32 	%r49, %r48, %r47;
	st.shared.u32 	[%r49], %r88;
$L__BB0_8:
	add.s32 	%r7, %r88, 256;
	add.s64 	%rd68, %rd68, 4096;
	setp.lt.u32 	%p16, %r88, 4744;
	mov.u32 	%r88, %r7;
	@%p16 bra 	$L__BB0_6;
	bar.sync 	0;
	ld.shared.u32 	%r8, [_ZZ6DBSCANPdPiS0_S0_PbE14neighborsCount];
	ld.const.u32 	%r50, [minpts];
	setp.lt.s32 	%p17, %r8, %r50;
	@%p17 bra 	$L__BB0_62;
	ld.shared.u32 	%r51, [_ZZ6DBSCANPdPiS0_S0_PbE7pointID];
	mul.wide.s32 	%rd24, %r51, 4;
	add.s64 	%rd25, %rd2, %rd24;
	st.global.u32 	[%rd25], %r1;
	setp.ge.s32 	%p18, %r93, %r8;
	@%p18 bra 	$L__BB0_63;
	shl.b32 	%r9, %r1, 7;
	add.s32 	%r52, %r93, 256;
	max.s32 	%r53, %r8, %r52;
	not.b32 	%r54, %r93;
	add.s32 	%r10, %r53, %r54;
	and.b32  	%r55, %r10, 768;
	setp.eq.s32 	%p19, %r55, 768;
	@%p19 bra 	$L__BB0_23;
	shr.u32 	%r56, %r10, 8;
	add.s32 	%r57, %r56, 1;
	and.b32  	%r58, %r57, 3;
	shl.b32 	%r59, %r93, 2;
	add.s32 	%r90, %r48, %r59;
	neg.s32 	%r89, %r58;
	shl.b32 	%r61, %r57, 8;
	and.b32  	%r62, %r61, 768;
	add.s32 	%r93, %r93, %r62;
$L__BB0_13:
	.pragma "nounroll";
	ld.shared.u32 	%r16, [%r90];
	mul.wide.s32 	%rd26, %r16, 4;
	add.s64 	%rd27, %rd2, %rd26;
	atom.relaxed.global.cas.b32 	%r17, [%rd27], -1, %r1;
	mov.pred 	%p63, 0;
	setp.eq.s32 	%p21, %r17, -2;
	@%p21 bra 	$L__BB0_18;
	setp.ne.s32 	%p22, %r17, -1;
	@%p22 bra 	$L__BB0_17;
	atom.global.add.u32 	%r18, [%rd4], 1;
	setp.gt.s32 	%p23, %r18, 1023;
	@%p23 bra 	$L__BB0_22;
	add.s32 	%r63, %r3, %r18;
	mul.wide.s32 	%rd28, %r63, 4;
	add.s64 	%rd29, %rd3, %rd28;
	st.global.u32 	[%rd29], %r16;
	bra.uni 	$L__BB0_22;
$L__BB0_17:
	setp.ne.s32 	%p63, %r17, %r1;
$L__BB0_18:
	setp.gt.s32 	%p24, %r17, 127;
	not.pred 	%p25, %p63;
	or.pred  	%p26, %p24, %p25;
	@%p26 bra 	$L__BB0_22;
	setp.gt.s32 	%p27, %r1, %r17;
	@%p27 bra 	$L__BB0_21;
	shl.b32 	%r64, %r17, 7;
	add.s32 	%r65, %r64, %r1;
	cvt.u64.u32 	%rd30, %r65;
	add.s64 	%rd31, %rd1, %rd30;
	mov.b16 	%rs4, 1;
	st.global.u8 	[%rd31], %rs4;
	bra.uni 	$L__BB0_22;
$L__BB0_21:
	add.s32 	%r66, %r9, %r17;
	cvt.s64.s32 	%rd32, %r66;
	add.s64 	%rd33, %rd1, %rd32;
	mov.b16 	%rs5, 1;
	st.global.u8 	[%rd33], %rs5;
$L__BB0_22:
	add.s32 	%r90, %r90, 1024;
	add.s32 	%r89, %r89, 1;
	setp.ne.s32 	%p28, %r89, 0;
	@%p28 bra 	$L__BB0_13;
$L__BB0_23:
	setp.lt.u32 	%p29, %r10, 768;
	@%p29 bra 	$L__BB0_63;
	shl.b32 	%r67, %r93, 2;
	add.s32 	%r69, %r67, %r48;
	add.s32 	%r92, %r69, 2048;
$L__BB0_25:
	ld.shared.u32 	%r25, [%r92+-2048];
	mul.wide.s32 	%rd34, %r25, 4;
	add.s64 	%rd35, %rd2, %rd34;
	atom.relaxed.global.cas.b32 	%r26, [%rd35], -1, %r1;
	mov.pred 	%p64, 0;
	setp.eq.s32 	%p31, %r26, -2;
	@%p31 bra 	$L__BB0_30;
	setp.ne.s32 	%p32, %r26, -1;
	@%p32 bra 	$L__BB0_29;
	atom.global.add.u32 	%r27, [%rd4], 1;
	setp.gt.s32 	%p33, %r27, 1023;
	@%p33 bra 	$L__BB0_34;
	add.s32 	%r70, %r3, %r27;
	mul.wide.s32 	%rd36, %r70, 4;
	add.s64 	%rd37, %rd3, %rd36;
	st.global.u32 	[%rd37], %r25;
	bra.uni 	$L__BB0_34;
$L__BB0_29:
	setp.ne.s32 	%p64, %r26, %r1;
$L__BB0_30:
	setp.gt.s32 	%p34, %r26, 127;
	not.pred 	%p35, %p64;
	or.pred  	%p36, %p34, %p35;
	@%p36 bra 	$L__BB0_34;
	setp.le.s32 	%p37, %r1, %r26;
	@%p37 bra 	$L__BB0_33;
	add.s32 	%r73, %r9, %r26;
	cvt.s64.s32 	%rd40, %r73;
	add.s64 	%rd41, %rd1, %rd40;
	mov.b16 	%rs7, 1;
	st.global.u8 	[%rd41], %rs7;
	bra.uni 	$L__BB0_34;
$L__BB0_33:
	shl.b32 	%r71, %r26, 7;
	add.s32 	%r72, %r71, %r1;
	cvt.u64.u32 	%rd38, %r72;
	add.s64 	%rd39, %rd1, %rd38;
	mov.b16 	%rs6, 1;
	st.global.u8 	[%rd39], %rs6;
$L__BB0_34:
	ld.shared.u32 	%r28, [%r92+-1024];
	mul.wide.s32 	%rd42, %r28, 4;
	add.s64 	%rd43, %rd2, %rd42;
	atom.relaxed.global.cas.b32 	%r29, [%rd43], -1, %r1;
	mov.pred 	%p65, 0;
	setp.eq.s32 	%p39, %r29, -2;
	@%p39 bra 	$L__BB0_39;
	setp.ne.s32 	%p40, %r29, -1;
	@%p40 bra 	$L__BB0_38;
	atom.global.add.u32 	%r30, [%rd4], 1;
	setp.gt.s32 	%p41, %r30, 1023;
	@%p41 bra 	$L__BB0_43;
	add.s32 	%r74, %r3, %r30;
	mul.wide.s32 	%rd44, %r74, 4;
	add.s64 	%rd45, %rd3, %rd44;
	st.global.u32 	[%rd45], %r28;
	bra.uni 	$L__BB0_43;
$L__BB0_38:
	setp.ne.s32 	%p65, %r29, %r1;
$L__BB0_39:
	setp.gt.s32 	%p42, %r29, 127;
	not.pred 	%p43, %p65;
	or.pred  	%p44, %p42, %p43;
	@%p44 bra 	$L__BB0_43;
	setp.gt.s32 	%p45, %r1, %r29;
	@%p45 bra 	$L__BB0_42;
	shl.b32 	%r75, %r29, 7;
	add.s32 	%r76, %r75, %r1;
	cvt.u64.u32 	%rd46, %r76;
	add.s64 	%rd47, %rd1, %rd46;
	mov.b16 	%rs8, 1;
	st.global.u8 	[%rd47], %rs8;
	bra.uni 	$L__BB0_43;
$L__BB0_42:
	add.s32 	%r77, %r9, %r29;
	cvt.s64.s32 	%rd48, %r77;
	add.s64 	%rd49, %rd1, %rd48;
	mov.b16 	%rs9, 1;
	st.global.u8 	[%rd49], %rs9;
$L__BB0_43:
	ld.shared.u32 	%r31, [%r92];
	mul.wide.s32 	%rd50, %r31, 4;
	add.s64 	%rd51, %rd2, %rd50;
	atom.relaxed.global.cas.b32 	%r32, [%rd51], -1, %r1;
	mov.pred 	%p66, 0;
	setp.eq.s32 	%p47, %r32, -2;
	@%p47 bra 	$L__BB0_48;
	setp.ne.s32 	%p48, %r32, -1;
	@%p48 bra 	$L__BB0_47;
	atom.global.add.u32 	%r33, [%rd4], 1;
	setp.gt.s32 	%p49, %r33, 1023;
	@%p49 bra 	$L__BB0_52;
	add.s32 	%r78, %r3, %r33;
	mul.wide.s32 	%rd52, %r78, 4;
	add.s64 	%rd53, %rd3, %rd52;
	st.global.u32 	[%rd53], %r31;
	bra.uni 	$L__BB0_52;
$L__BB0_47:
	setp.ne.s32 	%p66, %r32, %r1;
$L__BB0_48:
	setp.gt.s32 	%p50, %r32, 127;
	not.pred 	%p51, %p66;
	or.pred  	%p52, %p50, %p51;
	@%p52 bra 	$L__BB0_52;
	setp.gt.s32 	%p53, %r1, %r32;
	@%p53 bra 	$L__BB0_51;
	shl.b32 	%r79, %r32, 7;
	add.s32 	%r80, %r79, %r1;
	cvt.u64.u32 	%rd54, %r80;
	add.s64 	%rd55, %rd1, %rd54;
	mov.b16 	%rs10, 1;
	st.global.u8 	[%rd55], %rs10;
	bra.uni 	$L__BB0_52;
$L__BB0_51:
	add.s32 	%r81, %r9, %r32;
	cvt.s64.s32 	%rd56, %r81;
	add.s64 	%rd57, %rd1, %rd56;
	mov.b16 	%rs11, 1;
	st.global.u8 	[%rd57], %rs11;
$L__BB0_52:
	ld.shared.u32 	%r34, [%r92+1024];
	mul.wide.s32 	%rd58, %r34, 4;
	add.s64 	%rd59, %rd2, %rd58;
	atom.relaxed.global.cas.b32 	%r35, [%rd59], -1, %r1;
	mov.pred 	%p67, 0;
	setp.eq.s32 	%p55, %r35, -2;
	@%p55 bra 	$L__BB0_57;
	setp.ne.s32 	%p56, %r35, -1;
	@%p56 bra 	$L__BB0_56;
	atom.global.add.u32 	%r36, [%rd4], 1;
	setp.gt.s32 	%p57, %r36, 1023;
	@%p57 bra 	$L__BB0_61;
	add.s32 	%r82, %r3, %r36;
	mul.wide.s32 	%rd60, %r82, 4;
	add.s64 	%rd61, %rd3, %rd60;
	st.global.u32 	[%rd61], %r34;
	bra.uni 	$L__BB0_61;
$L__BB0_56:
	setp.ne.s32 	%p67, %r35, %r1;
$L__BB0_57:
	setp.gt.s32 	%p58, %r35, 127;
	not.pred 	%p59, %p67;
	or.pred  	%p60, %p58, %p59;
	@%p60 bra 	$L__BB0_61;
	setp.gt.s32 	%p61, %r1, %r35;
	@%p61 bra 	$L__BB0_60;
	shl.b32 	%r83, %r35, 7;
	add.s32 	%r84, %r83, %r1;
	cvt.u64.u32 	%rd62, %r84;
	add.s64 	%rd63, %rd1, %rd62;
	mov.b16 	%rs12, 1;
	st.global.u8 	[%rd63], %rs12;
	bra.uni 	$L__BB0_61;
$L__BB0_60:
	add.s32 	%r85, %r9, %r35;
	cvt.s64.s32 	%rd64, %r85;
	add.s64 	%rd65, %rd1, %rd64;
	mov.b16 	%rs13, 1;
	st.global.u8 	[%rd65], %rs13;
$L__BB0_61:
	add.s32 	%r93, %r93, 1024;
	add.s32 	%r92, %r92, 4096;
	setp.lt.s32 	%p62, %r93, %r8;
	@%p62 bra 	$L__BB0_25;
	bra.uni 	$L__BB0_63;
$L__BB0_62:
	ld.shared.u32 	%r86, [_ZZ6DBSCANPdPiS0_S0_PbE7pointID];
	mul.wide.s32 	%rd66, %r86, 4;
	add.s64 	%rd67, %rd2, %rd66;
	mov.b32 	%r87, -2;
	st.global.u32 	[%rd67], %r87;
$L__BB0_63:
	bar.sync 	0;
$L__BB0_64:
	ret;

}


// ===== COMPILED SASS (sm_100) =====

	.target	sm_100

	.elftype	@"ET_EXEC"


//--------------------- .note.nv.tkinfo           --------------------------
	.section	.note.nv.tkinfo,"",@"SHT_NOTE"
	.sectionflags	@"SHF_NOTE_NV_TKINFO"
	.tkinfo
        /*0018*/ 	.word	0x00000002
        /*0030*/ 	.string	""
        /*0030*/ 	.string	"ptxas"
        /*0030*/ 	.string	"Cuda compilation tools, release 13.0, V13.0.88"
        /*0030*/ 	.string	"Build cuda_13.0.r13.0/compiler.36424714_0"
        /*0030*/ 	.string	"-arch sm_100 -m 64 "



//--------------------- .note.nv.cuinfo           --------------------------
	.section	.note.nv.cuinfo,"",@"SHT_NOTE"
	.sectionflags	@"SHF_NOTE_NV_CUINFO"
        /*0018*/ 	.short	0x0002
        /*001a*/ 	.short	0x0064
        /*001c*/ 	.short	0x0082
	.zero		2


//--------------------- .nv.info                  --------------------------
	.section	.nv.info,"",@"SHT_CUDA_INFO"
	.align	4


	//----- nvinfo : EIATTR_REGCOUNT
	.align		4
        /*0000*/ 	.byte	0x04, 0x2f
        /*0002*/ 	.short	(.L_3 - .L_2)
	.align		4
.L_2:
        /*0004*/ 	.word	index@(_Z6DBSCANPdPiS0_S0_Pb)
        /*0008*/ 	.word	0x00000016


	//----- nvinfo : EIATTR_FRAME_SIZE
	.align		4
.L_3:
        /*000c*/ 	.byte	0x04, 0x11
        /*000e*/ 	.short	(.L_5 - .L_4)
	.align		4
.L_4:
        /*0010*/ 	.word	index@($__internal_0_$__cuda_sm20_sqrt_rn_f32_slowpath)
        /*0014*/ 	.word	0x00000000


	//----- nvinfo : EIATTR_FRAME_SIZE
	.align		4
.L_5:
        /*0018*/ 	.byte	0x04, 0x11
        /*001a*/ 	.short	(.L_7 - .L_6)
	.align		4
.L_6:
        /*001c*/ 	.word	index@(_Z6DBSCANPdPiS0_S0_Pb)
        /*0020*/ 	.word	0x00000000


	//----- nvinfo : EIATTR_MIN_STACK_SIZE
	.align		4
.L_7:
        /*0024*/ 	.byte	0x04, 0x12
        /*0026*/ 	.short	(.L_9 - .L_8)
	.align		4
.L_8:
        /*0028*/ 	.word	index@(_Z6DBSCANPdPiS0_S0_Pb)
        /*002c*/ 	.word	0x00000000
.L_9:


//--------------------- .nv.compat                --------------------------
	.section	.nv.compat,"",@"SHT_CUDA_COMPAT_INFO"
	.align	4
        /*0000*/ 	.byte	0x02, 0x09, 0x00, 0x00, 0x02, 0x02, 0x01, 0x00, 0x02, 0x05, 0x05, 0x00, 0x03, 0x07, 0x01, 0x01
        /*0010*/ 	.byte	0x02, 0x03, 0x00, 0x00, 0x02, 0x06, 0x01, 0x00, 0x04, 0x0b, 0x08, 0x00, 0x01, 0x00, 0x00, 0x00
        /*0020*/ 	.byte	0x00, 0x00, 0x00, 0x00


//--------------------- .nv.info._Z6DBSCANPdPiS0_S0_Pb --------------------------
	.section	.nv.info._Z6DBSCANPdPiS0_S0_Pb,"",@"SHT_CUDA_INFO"
	.sectionflags	@""
	.align	4


	//----- nvinfo : EIATTR_CUDA_API_VERSION
	.align		4
        /*0000*/ 	.byte	0x04, 0x37
        /*0002*/ 	.short	(.L_11 - .L_10)
.L_10:
        /*0004*/ 	.word	0x00000082


	//----- nvinfo : EIATTR_KPARAM_INFO
	.align		4
.L_11:
        /*0008*/ 	.byte	0x04, 0x17
        /*000a*/ 	.short	(.L_13 - .L_12)
.L_12:
        /*000c*/ 	.word	0x00000000
        /*0010*/ 	.short	0x0004
        /*0012*/ 	.short	0x0020
        /*0014*/ 	.byte	0x00, 0xf5, 0x21, 0x00


	//----- nvinfo : EIATTR_KPARAM_INFO
	.align		4
.L_13:
        /*0018*/ 	.byte	0x04, 0x17
        /*001a*/ 	.short	(.L_15 - .L_14)
.L_14:
        /*001c*/ 	.word	0x00000000
        /*0020*/ 	.short	0x0003
        /*0022*/ 	.short	0x0018
        /*0024*/ 	.byte	0x00, 0xf5, 0x21, 0x00


	//----- nvinfo : EIATTR_KPARAM_INFO
	.align		4
.L_15:
        /*0028*/ 	.byte	0x04, 0x17
        /*002a*/ 	.short	(.L_17 - .L_16)
.L_16:
        /*002c*/ 	.word	0x00000000
        /*0030*/ 	.short	0x0002
        /*0032*/ 	.short	0x0010
        /*0034*/ 	.byte	0x00, 0xf5, 0x21, 0x00


	//----- nvinfo : EIATTR_KPARAM_INFO
	.align		4
.L_17:
        /*0038*/ 	.byte	0x04, 0x17
        /*003a*/ 	.short	(.L_19 - .L_18)
.L_18:
        /*003c*/ 	.word	0x00000000
        /*0040*/ 	.short	0x0001
        /*0042*/ 	.short	0x0008
        /*0044*/ 	.byte	0x00, 0xf5, 0x21, 0x00


	//----- nvinfo : EIATTR_KPARAM_INFO
	.align		4
.L_19:
        /*0048*/ 	.byte	0x04, 0x17
        /*004a*/ 	.short	(.L_21 - .L_20)
.L_20:
        /*004c*/ 	.word	0x00000000
        /*0050*/ 	.short	0x0000
        /*0052*/ 	.short	0x0000
        /*0054*/ 	.byte	0x00, 0xf5, 0x21, 0x00


	//----- nvinfo : EIATTR_SPARSE_MMA_MASK
	.align		4
.L_21:
        /*0058*/ 	.byte	0x03, 0x50
        /*005a*/ 	.short	0x0000


	//----- nvinfo : EIATTR_MAXREG_COUNT
	.align		4
        /*005c*/ 	.byte	0x03, 0x1b
        /*005e*/ 	.short	0x00ff


	//----- nvinfo : EIATTR_NUM_BARRIERS
	.align		4
        /*0060*/ 	.byte	0x02, 0x4c
        /*0062*/ 	.byte	0x01
	.zero		1


	//----- nvinfo : EIATTR_MERCURY_ISA_VERSION
	.align		4
        /*0064*/ 	.byte	0x03, 0x5f
        /*0066*/ 	.short	0x0101


	//----- nvinfo : EIATTR_INT_WARP_WIDE_INSTR_OFFSETS
	.align		4
        /*0068*/ 	.byte	0x04, 0x31
        /*006a*/ 	.short	(.L_23 - .L_22)


	//   ....[0]....
.L_22:
        /*006c*/ 	.word	0x000004f0


	//   ....[1]....
        /*0070*/ 	.word	0x000005a0


	//   ....[2]....
        /*0074*/ 	.word	0x00000950


	//   ....[3]....
        /*0078*/ 	.word	0x000009d0


	//   ....[4]....
        /*007c*/ 	.word	0x00000cc0


	//   ....[5]....
        /*0080*/ 	.word	0x00000d40


	//   ....[6]....
        /*0084*/ 	.word	0x00000f90


	//   ....[7]....
        /*0088*/ 	.word	0x00001010


	//   ....[8]....
        /*008c*/ 	.word	0x00001270


	//   ....[9]....
        /*0090*/ 	.word	0x000012f0


	//   ....[10]....
        /*0094*/ 	.word	0x00001550


	//   ....[11]....
        /*0098*/ 	.word	0x000015d0


	//----- nvinfo : EIATTR_VRC_CTA_INIT_COUNT
	.align		4
.L_23:
        /*009c*/ 	.byte	0x02, 0x4a
	.zero		1
	.zero		1


	//----- nvinfo : EIATTR_EXIT_INSTR_OFFSETS
	.align		4
        /*00a0*/ 	.byte	0x04, 0x1c
        /*00a2*/ 	.short	(.L_25 - .L_24)


	//   ....[0]....
.L_24:
        /*00a4*/ 	.word	0x00000070


	//   ....[1]....
        /*00a8*/ 	.word	0x00000220


	//   ....[2]....
        /*00ac*/ 	.word	0x00001820


	//----- nvinfo : EIATTR_CRS_STACK_SIZE
	.align		4
.L_25:
        /*00b0*/ 	.byte	0x04, 0x1e
        /*00b2*/ 	.short	(.L_27 - .L_26)
.L_26:
        /*00b4*/ 	.word	0x00000000


	//----- nvinfo : EIATTR_CBANK_PARAM_SIZE
	.align		4
.L_27:
        /*00b8*/ 	.byte	0x03, 0x19
        /*00ba*/ 	.short	0x0028


	//----- nvinfo : EIATTR_PARAM_CBANK
	.align		4
        /*00bc*/ 	.byte	0x04, 0x0a
        /*00be*/ 	.short	(.L_29 - .L_28)
	.align		4
.L_28:
        /*00c0*/ 	.word	index@(.nv.constant0._Z6DBSCANPdPiS0_S0_Pb)
        /*00c4*/ 	.short	0x0380
        /*00c6*/ 	.short	0x0028


	//----- nvinfo : EIATTR_SW_WAR
	.align		4
.L_29:
        /*00c8*/ 	.byte	0x04, 0x36
        /*00ca*/ 	.short	(.L_31 - .L_30)
.L_30:
        /*00cc*/ 	.word	0x00000008
.L_31:


//--------------------- .nv.callgraph             --------------------------
	.section	.nv.callgraph,"",@"SHT_CUDA_CALLGRAPH"
	.align	4
	.sectionentsize	8
	.align		4
        /*0000*/ 	.word	0x00000000
	.align		4
        /*0004*/ 	.word	0xffffffff
	.align		4
        /*0008*/ 	.word	0x00000000
	.align		4
        /*000c*/ 	.word	0xfffffffe
	.align		4
        /*0010*/ 	.word	0x00000000
	.align		4
        /*0014*/ 	.word	0xfffffffd
	.align		4
        /*0018*/ 	.word	0x00000000
	.align		4
        /*001c*/ 	.word	0xfffffffc


//--------------------- .nv.constant3             --------------------------
	.section	.nv.constant3,"a",@progbits
	.align	8
.nv.constant3:
	.type		minpts,@object
	.size		minpts,(.L_0 - minpts)
minpts:
        /*0000*/ 	.byte	0x04, 0x00, 0x00, 0x00
.L_0:
	.zero		4
	.type		eps,@object
	.size		eps,(.L_1 - eps)
eps:
        /*0008*/ 	.byte	0x00, 0x00, 0x00, 0x00, 0x00, 0x00, 0xf8, 0x3f
.L_1:


//--------------------- .text._Z6DBSCANPdPiS0_S0_Pb --------------------------
	.section	.text._Z6DBSCANPdPiS0_S0_Pb,"ax",@progbits
	.align	128
        .global         _Z6DBSCANPdPiS0_S0_Pb
        .type           _Z6DBSCANPdPiS0_S0_Pb,@function
        .size           _Z6DBSCANPdPiS0_S0_Pb,(.L_x_43 - _Z6DBSCANPdPiS0_S0_Pb)
        .other          _Z6DBSCANPdPiS0_S0_Pb,@"STO_CUDA_ENTRY STV_DEFAULT"
_Z6DBSCANPdPiS0_S0_Pb:
.text._Z6DBSCANPdPiS0_S0_Pb:
[----:B------:R-:W-:Y:S01]  /*0000*/  LDC R1, c[0x0][0x37c] ;  /* 0x0000df00ff017b82 */ /* 0x000fe20000000800 */
[----:B------:R-:W0:Y:S07]  /*0010*/  S2R R5, SR_CTAID.X ;  /* 0x0000000000057919 */ /* 0x000e2e0000002500 */
[----:B------:R-:W0:Y:S01]  /*0020*/  LDC.64 R2, c[0x0][0x398] ;  /* 0x0000e600ff027b82 */ /* 0x000e220000000a00 */
[----:B------:R-:W1:Y:S01]  /*0030*/  LDCU.64 UR8, c[0x0][0x358] ;  /* 0x00006b00ff0877ac */ /* 0x000e620008000a00 */
[----:B0-----:R-:W-:-:S05]  /*0040*/  IMAD.WIDE.U32 R2, R5, 0x4, R2 ;  /* 0x0000000405027825 */ /* 0x001fca00078e0002 */
[----:B-1----:R-:W2:Y:S02]  /*0050*/  LDG.E R0, desc[UR8][R2.64] ;  /* 0x0000000802007981 */ /* 0x002ea4000c1e1900 */
[----:B--2---:R-:W-:-:S13]  /*0060*/  ISETP.NE.AND P0, PT, R0, RZ, PT ;  /* 0x000000ff0000720c */ /* 0x004fda0003f05270 */
[----:B------:R-:W-:Y:S05]  /*0070*/  @!P0 EXIT ;  /* 0x000000000000894d */ /* 0x000fea0003800000 */
[----:B------:R-:W0:Y:S01]  /*0080*/  LDC.64 R8, c[0x0][0x390] ;  /* 0x0000e400ff087b82 */ /* 0x000e220000000a00 */
[----:B------:R-:W-:-:S04]  /*0090*/  IMAD R4, R5, 0x400, R0 ;  /* 0x0000040005047824 */ /* 0x000fc800078e0200 */
[----:B------:R-:W-:-:S04]  /*00a0*/  VIADD R7, R4, 0xffffffff ;  /* 0xffffffff04077836 */ /* 0x000fc80000000000 */
[----:B0-----:R-:W-:-:S05]  /*00b0*/  IMAD.WIDE R8, R7, 0x4, R8 ;  /* 0x0000000407087825 */ /* 0x001fca00078e0208 */
[----:B------:R-:W2:Y:S01]  /*00c0*/  LDG.E R7, desc[UR8][R8.64] ;  /* 0x0000000808077981 */ /* 0x000ea2000c1e1900 */
[----:B------:R-:W0:Y:S01]  /*00d0*/  S2UR UR7, SR_CgaCtaId ;  /* 0x00000000000779c3 */ /* 0x000e220000008800 */
[----:B------:R-:W-:Y:S01]  /*00e0*/  UMOV UR5, 0x400 ;  /* 0x0000040000057882 */ /* 0x000fe20000000000 */
[----:B------:R-:W-:Y:S01]  /*00f0*/  BSSY.RECONVERGENT B0, `(.L_x_0) ;  /* 0x000000f000007945 */ /* 0x000fe20003800200 */
[----:B------:R-:W1:Y:S01]  /*0100*/  S2R R6, SR_TID.X ;  /* 0x0000000000067919 */ /* 0x000e620000002100 */
[----:B0-----:R-:W-:-:S09]  /*0110*/  ULEA UR6, UR7, UR5, 0x18 ;  /* 0x0000000507067291 */ /* 0x001fd2000f8ec0ff */
[----:B------:R-:W-:Y:S01]  /*0120*/  STS.U8 [UR6+0x1008], RZ ;  /* 0x001008ffff007988 */ /* 0x000fe20008000006 */
[----:B-1----:R-:W-:-:S03]  /*0130*/  ISETP.NE.AND P0, PT, R6, RZ, PT ;  /* 0x000000ff0600720c */ /* 0x002fc60003f05270 */
[----:B--2---:R0:W-:Y:S10]  /*0140*/  STS [UR6], R7 ;  /* 0x00000007ff007988 */ /* 0x0041f40008000806 */
[----:B------:R-:W-:Y:S05]  /*0150*/  @P0 BRA `(.L_x_1) ;  /* 0x0000000000200947 */ /* 0x000fea0003800000 */
[----:B------:R-:W1:Y:S01]  /*0160*/  LDC.64 R8, c[0x0][0x388] ;  /* 0x0000e200ff087b82 */ /* 0x000e620000000a00 */
[----:B------:R-:W-:-:S05]  /*0170*/  VIADD R11, R0, 0xffffffff ;  /* 0xffffffff000b7836 */ /* 0x000fca0000000000 */
[----:B------:R2:W-:Y:S01]  /*0180*/  STG.E desc[UR8][R2.64], R11 ;  /* 0x0000000b02007986 */ /* 0x0005e2000c101908 */
[----:B-1----:R-:W-:-:S06]  /*0190*/  IMAD.WIDE R8, R7, 0x4, R8 ;  /* 0x0000000407087825 */ /* 0x002fcc00078e0208 */
[----:B------:R-:W3:Y:S01]  /*01a0*/  LDG.E R8, desc[UR8][R8.64] ;  /* 0x0000000808087981 */ /* 0x000ee2000c1e1900 */
[----:B------:R-:W-:Y:S01]  /*01b0*/  IMAD.MOV.U32 R0, RZ, RZ, 0x1 ;  /* 0x00000001ff007424 */ /* 0x000fe200078e00ff */
[----:B---3--:R-:W-:-:S13]  /*01c0*/  ISETP.NE.AND P0, PT, R8, -0x1, PT ;  /* 0xffffffff0800780c */ /* 0x008fda0003f05270 */
[----:B------:R2:W-:Y:S02]  /*01d0*/  @P0 STS.U8 [UR6+0x1008], R0 ;  /* 0x00100800ff000988 */ /* 0x0005e40008000006 */
.L_x_1:
[----:B------:R-:W-:Y:S05]  /*01e0*/  BSYNC.RECONVERGENT B0 ;  /* 0x0000000000007941 */ /* 0x000fea0003800200 */
.L_x_0:
[----:B------:R-:W-:Y:S06]  /*01f0*/  BAR.SYNC.DEFER_BLOCKING 0x0 ;  /* 0x0000000000007b1d */ /* 0x000fec0000010000 */
[----:B--2---:R-:W1:Y:S02]  /*0200*/  LDS.U8 R0, [UR6+0x1008] ;  /* 0x00100806ff007984 */ /* 0x004e640008000000 */
[----:B-1----:R-:W-:-:S13]  /*0210*/  ISETP.NE.AND P0, PT, R0, RZ, PT ;  /* 0x000000ff0000720c */ /* 0x002fda0003f05270 */
[----:B------:R-:W-:Y:S05]  /*0220*/  @P0 EXIT ;  /* 0x000000000000094d */ /* 0x000fea0003800000 */
[----:B------:R-:W1:Y:S01]  /*0230*/  LDS R0, [UR6] ;  /* 0x00000006ff007984 */ /* 0x000e620008000800 */
[----:B------:R-:W2:Y:S01]  /*0240*/  LDC.64 R14, c[0x0][0x380] ;  /* 0x0000e000ff0e7b82 */ /* 0x000ea20000000a00 */
[----:B------:R-:W3:Y:S01]  /*0250*/  LDCU.64 UR10, c[0x3][0x8] ;  /* 0x00c00100ff0a77ac */ /* 0x000ee20008000a00 */
[----:B-1----:R-:W-:-:S04]  /*0260*/  IMAD.SHL.U32 R13, R0, 0x2, RZ ;  /* 0x00000002000d7824 */ /* 0x002fc800078e00ff */
[----:B--2---:R-:W-:-:S05]  /*0270*/  IMAD.WIDE R12, R13, 0x8, R14 ;  /* 0x000000080d0c7825 */ /* 0x004fca00078e020e */
[----:B------:R1:W5:Y:S04]  /*0280*/  LDG.E.64 R8, desc[UR8][R12.64] ;  /* 0x000000080c087981 */ /* 0x000368000c1e1b00 */
[----:B------:R1:W5:Y:S01]  /*0290*/  LDG.E.64 R10, desc[UR8][R12.64+0x8] ;  /* 0x000008080c0a7981 */ /* 0x000362000c1e1b00 */
[----:B------:R-:W-:Y:S01]  /*02a0*/  IMAD.WIDE.U32 R14, R6, 0x10, R14 ;  /* 0x00000010060e7825 */ /* 0x000fe200078e000e */
[----:B------:R-:W-:Y:S02]  /*02b0*/  UIADD3 UR4, UPT, UPT, UR5, 0x4, URZ ;  /* 0x0000000405047890 */ /* 0x000fe4000fffe0ff */
[----:B------:R-:W-:Y:S01]  /*02c0*/  STS [UR6+0x1004], RZ ;  /* 0x001004ffff007988 */ /* 0x000fe20008000806 */
[----:B------:R-:W-:Y:S01]  /*02d0*/  IMAD.MOV.U32 R4, RZ, RZ, R6 ;  /* 0x000000ffff047224 */ /* 0x000fe200078e0006 */
[----:B------:R-:W-:Y:S01]  /*02e0*/  IADD3 R0, P0, PT, R14, 0x8, RZ ;  /* 0x000000080e007810 */ /* 0x000fe20007f1e0ff */
[----:B------:R-:W-:-:S04]  /*02f0*/  ULEA UR4, UR7, UR4, 0x18 ;  /* 0x0000000407047291 */ /* 0x000fc8000f8ec0ff */
[----:B-1-3--:R-:W-:-:S08]  /*0300*/  IMAD.X R15, RZ, RZ, R15, P0 ;  /* 0x000000ffff0f7224 */ /* 0x00afd000000e060f */
.L_x_7:
[----:B------:R-:W-:Y:S02]  /*0310*/  IMAD.MOV.U32 R12, RZ, RZ, R0 ;  /* 0x000000ffff0c7224 */ /* 0x000fe400078e0000 */
[----:B------:R-:W-:-:S05]  /*0320*/  IMAD.MOV.U32 R13, RZ, RZ, R15 ;  /* 0x000000ffff0d7224 */ /* 0x000fca00078e000f */
[----:B------:R-:W2:Y:S04]  /*0330*/  LDG.E.64 R16, desc[UR8][R12.64] ;  /* 0x000000080c107981 */ /* 0x000ea8000c1e1b00 */
[----:B------:R-:W3:Y:S01]  /*0340*/  LDG.E.64 R14, desc[UR8][R12.64+-0x8] ;  /* 0xfffff8080c0e7981 */ /* 0x000ee2000c1e1b00 */
[----:B------:R-:W-:Y:S05]  /*0350*/  YIELD ;  /* 0x0000000000007946 */ /* 0x000fea0003800000 */
[----:B------:R-:W-:Y:S01]  /*0360*/  BSSY.RECONVERGENT B0, `(.L_x_2) ;  /* 0x0000012000007945 */ /* 0x000fe20003800200 */
[----:B--2--5:R-:W-:-:S02]  /*0370*/  DADD R16, R10, -R16 ;  /* 0x000000000a107229 */ /* 0x024fc40000000810 */
[----:B---3--:R-:W-:-:S06]  /*0380*/  DADD R14, R8, -R14 ;  /* 0x00000000080e7229 */ /* 0x008fcc000000080e */
[----:B------:R-:W-:-:S08]  /*0390*/  DMUL R16, R16, R16 ;  /* 0x0000001010107228 */ /* 0x000fd00000000000 */
[----:B------:R-:W-:-:S06]  /*03a0*/  DFMA R16, R14, R14, R16 ;  /* 0x0000000e0e10722b */ /* 0x000fcc0000000010 */
[----:B0-----:R-:W0:Y:S02]  /*03b0*/  F2F.F32.F64 R7, R16 ;  /* 0x0000001000077310 */ /* 0x001e240000301000 */
[----:B0-----:R-:W-:-:S06]  /*03c0*/  VIADD R0, R7, 0xf3000000 ;  /* 0xf300000007007836 */ /* 0x001fcc0000000000 */
[----:B------:R0:W1:Y:S01]  /*03d0*/  MUFU.RSQ R18, R7 ;  /* 0x0000000700127308 */ /* 0x0000620000001400 */
[----:B------:R-:W-:-:S13]  /*03e0*/  ISETP.GT.U32.AND P0, PT, R0, 0x727fffff, PT ;  /* 0x727fffff0000780c */ /* 0x000fda0003f04070 */
[----:B0-----:R-:W-:Y:S05]  /*03f0*/  @!P0 BRA `(.L_x_3) ;  /* 0x0000000000108947 */ /* 0x001fea0003800000 */
[----:B-1----:R-:W-:-:S07]  /*0400*/  MOV R18, 0x420 ;  /* 0x0000042000127802 */ /* 0x002fce0000000f00 */
[----:B------:R-:W-:Y:S05]  /*0410*/  CALL.REL.NOINC `($__internal_0_$__cuda_sm20_sqrt_rn_f32_slowpath) ;  /* 0x0000001400047944 */ /* 0x000fea0003c00000 */
[----:B------:R-:W-:Y:S01]  /*0420*/  IMAD.MOV.U32 R14, RZ, RZ, R7 ;  /* 0x000000ffff0e7224 */ /* 0x000fe200078e0007 */
[----:B------:R-:W-:Y:S06]  /*0430*/  BRA `(.L_x_4) ;  /* 0x0000000000107947 */ /* 0x000fec0003800000 */
.L_x_3:
[----:B-1----:R-:W-:Y:S01]  /*0440*/  FMUL.FTZ R14, R7, R18 ;  /* 0x00000012070e7220 */ /* 0x002fe20000410000 */
[----:B------:R-:W-:-:S03]  /*0450*/  FMUL.FTZ R0, R18, 0.5 ;  /* 0x3f00000012007820 */ /* 0x000fc60000410000 */
[----:B------:R-:W-:-:S04]  /*0460*/  FFMA R7, -R14, R14, R7 ;  /* 0x0000000e0e077223 */ /* 0x000fc80000000107 */
[----:B------:R-:W-:-:S07]  /*0470*/  FFMA R14, R7, R0, R14 ;  /* 0x00000000070e7223 */ /* 0x000fce000000000e */
.L_x_4:
[----:B------:R-:W-:Y:S05]  /*0480*/  BSYNC.RECONVERGENT B0 ;  /* 0x0000000000007941 */ /* 0x000fea0003800200 */
.L_x_2:
[----:B------:R-:W0:Y:S01]  /*0490*/  F2F.F64.F32 R14, R14 ;  /* 0x0000000e000e7310 */ /* 0x000e220000201800 */
[----:B------:R-:W-:Y:S01]  /*04a0*/  BSSY.RECONVERGENT B0, `(.L_x_5) ;  /* 0x0000014000007945 */ /* 0x000fe20003800200 */
[----:B0-----:R-:W-:-:S14]  /*04b0*/  DSETP.GTU.AND P0, PT, R14, UR10, PT ;  /* 0x0000000a0e007e2a */ /* 0x001fdc000bf0c000 */
[----:B------:R-:W-:Y:S05]  /*04c0*/  @P0 BRA `(.L_x_6) ;  /* 0x0000000000440947 */ /* 0x000fea0003800000 */
[----:B------:R-:W0:Y:S01]  /*04d0*/  S2R R0, SR_LANEID ;  /* 0x0000000000007919 */ /* 0x000e220000000000 */
[----:B------:R-:W1:Y:S01]  /*04e0*/  S2UR UR6, SR_CgaCtaId ;  /* 0x00000000000679c3 */ /* 0x000e620000008800 */
[----:B------:R-:W-:Y:S01]  /*04f0*/  VOTEU.ANY UR7, UPT, PT ;  /* 0x0000000000077886 */ /* 0x000fe200038e0100 */
[----:B------:R-:W-:Y:S01]  /*0500*/  UMOV UR5, 0x400 ;  /* 0x0000040000057882 */ /* 0x000fe20000000000 */
[----:B------:R-:W0:Y:S01]  /*0510*/  FLO.U32 R15, UR7 ;  /* 0x00000007000f7d00 */ /* 0x000e2200080e0000 */
[----:B------:R-:W-:Y:S01]  /*0520*/  UIADD3 UR5, UPT, UPT, UR5, 0x1004, URZ ;  /* 0x0000100405057890 */ /* 0x000fe2000fffe0ff */
[----:B------:R-:W2:Y:S06]  /*0530*/  S2R R7, SR_LTMASK ;  /* 0x0000000000077919 */ /* 0x000eac0000003900 */
[----:B------:R-:W3:Y:S01]  /*0540*/  POPC R14, UR7 ;  /* 0x00000007000e7d09 */ /* 0x000ee20008000000 */
[----:B-1----:R-:W-:Y:S01]  /*0550*/  ULEA UR5, UR6, UR5, 0x18 ;  /* 0x0000000506057291 */ /* 0x002fe2000f8ec0ff */
[----:B0-----:R-:W-:-:S02]  /*0560*/  ISETP.EQ.U32.AND P0, PT, R15, R0, PT ;  /* 0x000000000f00720c */ /* 0x001fc40003f02070 */
[----:B--2---:R-:W-:-:S04]  /*0570*/  LOP3.LUT R16, R7, UR7, RZ, 0xc0, !PT ;  /* 0x0000000707107c12 */ /* 0x004fc8000f8ec0ff */
[----:B------:R-:W0:Y:S07]  /*0580*/  POPC R7, R16 ;  /* 0x0000001000077309 */ /* 0x000e2e0000000000 */
[----:B---3--:R-:W1:Y:S04]  /*0590*/  @P0 ATOMS.ADD R14, [UR5], R14 ;  /* 0x0000000eff0e098c */ /* 0x008e680008000005 */
[----:B-1----:R-:W0:Y:S02]  /*05a0*/  SHFL.IDX PT, R0, R14, R15, 0x1f ;  /* 0x00001f0f0e007589 */ /* 0x002e2400000e0000 */
[----:B0-----:R-:W-:-:S05]  /*05b0*/  IMAD.IADD R0, R0, 0x1, R7 ;  /* 0x0000000100007824 */ /* 0x001fca00078e0207 */
[----:B------:R-:W-:-:S05]  /*05c0*/  LEA R7, R0, UR4, 0x2 ;  /* 0x0000000400077c11 */ /* 0x000fca000f8e10ff */
[----:B------:R0:W-:Y:S02]  /*05d0*/  STS [R7], R4 ;  /* 0x0000000407007388 */ /* 0x0001e40000000800 */
.L_x_6:
[----:B------:R-:W-:Y:S05]  /*05e0*/  BSYNC.RECONVERGENT B0 ;  /* 0x0000000000007941 */ /* 0x000fea0003800200 */
.L_x_5:
[C---:B------:R-:W-:Y:S01]  /*05f0*/  ISETP.GE.U32.AND P0, PT, R4.reuse, 0x1288, PT ;  /* 0x000012880400780c */ /* 0x040fe20003f06070 */
[----:B0-----:R-:W-:Y:S01]  /*0600*/  VIADD R4, R4, 0x100 ;  /* 0x0000010004047836 */ /* 0x001fe20000000000 */
[----:B------:R-:W-:-:S05]  /*0610*/  IADD3 R0, P1, PT, R12, 0x1000, RZ ;  /* 0x000010000c007810 */ /* 0x000fca0007f3e0ff */
[----:B------:R-:W-:-:S06]  /*0620*/  IMAD.X R15, RZ, RZ, R13, P1 ;  /* 0x000000ffff0f7224 */ /* 0x000fcc00008e060d */
[----:B------:R-:W-:Y:S05]  /*0630*/  @!P0 BRA `(.L_x_7) ;  /* 0xfffffffc00348947 */ /* 0x000fea000383ffff */
[----:B------:R-:W-:Y:S05]  /*0640*/  WARPSYNC.ALL ;  /* 0x0000000000007948 */ /* 0x000fea0003800000 */
[----:B------:R-:W0:Y:S08]  /*0650*/  S2UR UR6, SR_CgaCtaId ;  /* 0x00000000000679c3 */ /* 0x000e300000008800 */
[----:B------:R-:W-:Y:S06]  /*0660*/  BAR.SYNC.DEFER_BLOCKING 0x0 ;  /* 0x0000000000007b1d */ /* 0x000fec0000010000 */
[----:B------:R-:W-:-:S02]  /*0670*/  UMOV UR5, 0x400 ;  /* 0x0000040000057882 */ /* 0x000fc40000000000 */
[----:B0-----:R-:W-:Y:S01]  /*0680*/  ULEA UR5, UR6, UR5, 0x18 ;  /* 0x0000000506057291 */ /* 0x001fe2000f8ec0ff */
[----:B------:R-:W0:Y:S08]  /*0690*/  LDCU UR6, c[0x3][URZ] ;  /* 0x00c00000ff0677ac */ /* 0x000e300008000800 */
[----:B------:R-:W0:Y:S02]  /*06a0*/  LDS R7, [UR5+0x1004] ;  /* 0x00100405ff077984 */ /* 0x000e240008000800 */
[----:B0-----:R-:W-:-:S13]  /*06b0*/  ISETP.GE.AND P0, PT, R7, UR6, PT ;  /* 0x0000000607007c0c */ /* 0x001fda000bf06270 */
[----:B------:R-:W-:Y:S05]  /*06c0*/  @!P0 BRA `(.L_x_8) ;  /* 0x00000010003c8947 */ /* 0x000fea0003800000 */
[----:B------:R-:W0:Y:S01]  /*06d0*/  LDS R11, [UR5] ;  /* 0x00000005ff0b7984 */ /* 0x000e220008000800 */
[----:B------:R-:W0:Y:S01]  /*06e0*/  LDC.64 R8, c[0x0][0x388] ;  /* 0x0000e200ff087b82 */ /* 0x000e220000000a00 */
[----:B------:R-:W-:Y:S01]  /*06f0*/  ISETP.GE.AND P0, PT, R6, R7, PT ;  /* 0x000000070600720c */ /* 0x000fe20003f06270 */
[----:B------:R-:W1:Y:S01]  /*0700*/  LDCU.64 UR6, c[0x0][0x3a0] ;  /* 0x00007400ff0677ac */ /* 0x000e620008000a00 */
[----:B------:R-:W-:Y:S01]  /*0710*/  BSSY.RECONVERGENT B0, `(.L_x_9) ;  /* 0x0000109000007945 */ /* 0x000fe20003800200 */
[----:B------:R-:W2:Y:S01]  /*0720*/  LDCU.64 UR10, c[0x0][0x3a0] ;  /* 0x00007400ff0a77ac */ /* 0x000ea20008000a00 */
[----:B0-----:R-:W-:-:S05]  /*0730*/  IMAD.WIDE R8, R11, 0x4, R8 ;  /* 0x000000040b087825 */ /* 0x001fca00078e0208 */
[----:B------:R0:W-:Y:S04]  /*0740*/  STG.E desc[UR8][R8.64], R5 ;  /* 0x0000000508007986 */ /* 0x0001e8000c101908 */
[----:B-12---:R-:W-:Y:S05]  /*0750*/  @P0 BRA `(.L_x_10) ;  /* 0x0000001000100947 */ /* 0x006fea0003800000 */
[----:B------:R-:W-:Y:S01]  /*0760*/  VIADDMNMX R0, R6, 0x100, R7, !PT ;  /* 0x0000010006007846 */ /* 0x000fe20007800107 */
[----:B------:R-:W-:Y:S01]  /*0770*/  BSSY.RECONVERGENT B1, `(.L_x_11) ;  /* 0x0000041000017945 */ /* 0x000fe20003800200 */
[----:B0-----:R-:W-:-:S05]  /*0780*/  LOP3.LUT R9, RZ, R6, RZ, 0x33, !PT ;  /* 0x00000006ff097212 */ /* 0x001fca00078e33ff */
[----:B------:R-:W-:-:S05]  /*0790*/  IMAD.IADD R0, R0, 0x1, R9 ;  /* 0x0000000100007824 */ /* 0x000fca00078e0209 */
[----:B------:R-:W-:-:S04]  /*07a0*/  LOP3.LUT R4, R0, 0x300, RZ, 0xc0, !PT ;  /* 0x0000030000047812 */ /* 0x000fc800078ec0ff */
[----:B------:R-:W-:-:S13]  /*07b0*/  ISETP.NE.AND P0, PT, R4, 0x300, PT ;  /* 0x000003000400780c */ /* 0x000fda0003f05270 */
[----:B------:R-:W-:Y:S05]  /*07c0*/  @!P0 BRA `(.L_x_12) ;  /* 0x0000000000ec8947 */ /* 0x000fea0003800000 */
[----:B------:R-:W0:Y:S01]  /*07d0*/  LDC.64 R8, c[0x0][0x390] ;  /* 0x0000e400ff087b82 */ /* 0x000e220000000a00 */
[----:B------:R-:W-:-:S05]  /*07e0*/  LEA.HI R4, R0, 0x1, RZ, 0x18 ;  /* 0x0000000100047811 */ /* 0x000fca00078fc0ff */
[C---:B------:R-:W-:Y:S01]  /*07f0*/  IMAD.SHL.U32 R12, R4.reuse, 0x100, RZ ;  /* 0x00000100040c7824 */ /* 0x040fe200078e00ff */
[----:B------:R-:W-:Y:S01]  /*0800*/  LOP3.LUT R4, R4, 0x3, RZ, 0xc0, !PT ;  /* 0x0000000304047812 */ /* 0x000fe200078ec0ff */
[----:B------:R-:W1:Y:S03]  /*0810*/  LDC.64 R10, c[0x0][0x388] ;  /* 0x0000e200ff0a7b82 */ /* 0x000e660000000a00 */
[----:B------:R-:W-:Y:S02]  /*0820*/  LOP3.LUT R13, R12, 0x300, RZ, 0xc0, !PT ;  /* 0x000003000c0d7812 */ /* 0x000fe400078ec0ff */
[----:B------:R-:W-:-:S03]  /*0830*/  LEA R12, R6, UR4, 0x2 ;  /* 0x00000004060c7c11 */ /* 0x000fc6000f8e10ff */
[----:B------:R-:W-:Y:S02]  /*0840*/  IMAD.IADD R6, R6, 0x1, R13 ;  /* 0x0000000106067824 */ /* 0x000fe400078e020d */
[----:B------:R-:W-:-:S07]  /*0850*/  IMAD.MOV R13, RZ, RZ, -R4 ;  /* 0x000000ffff0d7224 */ /* 0x000fce00078e0a04 */
.L_x_18:
[----:B-12---:R-:W1:Y:S01]  /*0860*/  LDS R19, [R12] ;  /* 0x000000000c137984 */ /* 0x006e620000000800 */
[----:B------:R-:W-:Y:S02]  /*0870*/  IMAD.MOV.U32 R4, RZ, RZ, -0x1 ;  /* 0xffffffffff047424 */ /* 0x000fe400078e00ff */
[----:B-1----:R-:W-:-:S05]  /*0880*/  IMAD.WIDE R14, R19, 0x4, R10 ;  /* 0x00000004130e7825 */ /* 0x002fca00078e020a */
[----:B------:R-:W2:Y:S01]  /*0890*/  ATOMG.E.CAS.STRONG.GPU PT, R4, [R14], R4, R5 ;  /* 0x000000040e0473a9 */ /* 0x000ea200001ee105 */
[----:B------:R-:W-:Y:S01]  /*08a0*/  VIADD R13, R13, 0x1 ;  /* 0x000000010d0d7836 */ /* 0x000fe20000000000 */
[----:B------:R-:W-:Y:S04]  /*08b0*/  BSSY.RECONVERGENT B2, `(.L_x_13) ;  /* 0x000002a000027945 */ /* 0x000fe80003800200 */
[----:B------:R-:W-:Y:S01]  /*08c0*/  BSSY.RELIABLE B3, `(.L_x_14) ;  /* 0x000001d000037945 */ /* 0x000fe20003800100 */
[----:B------:R-:W-:Y:S02]  /*08d0*/  PLOP3.LUT P0, PT, PT, PT, PT, 0x8, 0x80 ;  /* 0x000000000080781c */ /* 0x000fe40003f0e170 */
[----:B------:R-:W-:Y:S02]  /*08e0*/  ISETP.NE.AND P1, PT, R13, RZ, PT ;  /* 0x000000ff0d00720c */ /* 0x000fe40003f25270 */
[----:B--2---:R-:W-:-:S13]  /*08f0*/  ISETP.NE.AND P2, PT, R4, -0x2, PT ;  /* 0xfffffffe0400780c */ /* 0x004fda0003f45270 */
[----:B------:R-:W-:Y:S05]  /*0900*/  @!P2 BRA `(.L_x_15) ;  /* 0x000000000054a947 */ /* 0x000fea0003800000 */
[----:B------:R-:W-:-:S13]  /*0910*/  ISETP.NE.AND P0, PT, R4, -0x1, PT ;  /* 0xffffffff0400780c */ /* 0x000fda0003f05270 */
[----:B------:R-:W-:Y:S05]  /*0920*/  @!P0 BREAK.RELIABLE B3 ;  /* 0x0000000000038942 */ /* 0x000fea0003800100 */
[----:B------:R-:W-:Y:S05]  /*0930*/  @P0 BRA `(.L_x_16) ;  /* 0x0000000000440947 */ /* 0x000fea0003800000 */
[----:B------:R-:W1:Y:S01]  /*0940*/  S2R R17, SR_LANEID ;  /* 0x0000000000117919 */ /* 0x000e620000000000 */
[----:B------:R-:W-:Y:S02]  /*0950*/  VOTEU.ANY UR5, UPT, PT ;  /* 0x0000000000057886 */ /* 0x000fe400038e0100 */
[----:B------:R-:W1:Y:S08]  /*0960*/  FLO.U32 R14, UR5 ;  /* 0x00000005000e7d00 */ /* 0x000e7000080e0000 */
[----:B------:R-:W2:Y:S01]  /*0970*/  POPC R15, UR5 ;  /* 0x00000005000f7d09 */ /* 0x000ea20008000000 */
[----:B-1----:R-:W-:-:S13]  /*0980*/  ISETP.EQ.U32.AND P0, PT, R14, R17, PT ;  /* 0x000000110e00720c */ /* 0x002fda0003f02070 */
[----:B--2---:R-:W2:Y:S01]  /*0990*/  @P0 ATOMG.E.ADD.STRONG.GPU PT, R15, desc[UR8][R2.64], R15 ;  /* 0x8000000f020f09a8 */ /* 0x004ea200081ef108 */
[----:B------:R-:W1:Y:S02]  /*09a0*/  S2R R16, SR_LTMASK ;  /* 0x0000000000107919 */ /* 0x000e640000003900 */
[----:B-1----:R-:W-:-:S04]  /*09b0*/  LOP3.LUT R16, R16, UR5, RZ, 0xc0, !PT ;  /* 0x0000000510107c12 */ /* 0x002fc8000f8ec0ff */
[----:B------:R-:W1:Y:S01]  /*09c0*/  POPC R17, R16 ;  /* 0x0000001000117309 */ /* 0x000e620000000000 */
[----:B--2---:R-:W1:Y:S02]  /*09d0*/  SHFL.IDX PT, R4, R15, R14, 0x1f ;  /* 0x00001f0e0f047589 */ /* 0x004e6400000e0000 */
[----:B-1----:R-:W-:-:S05]  /*09e0*/  IMAD.IADD R4, R4, 0x1, R17 ;  /* 0x0000000104047824 */ /* 0x002fca00078e0211 */
[----:B------:R-:W-:-:S13]  /*09f0*/  ISETP.GT.AND P0, PT, R4, 0x3ff, PT ;  /* 0x000003ff0400780c */ /* 0x000fda0003f04270 */
[----:B------:R-:W-:Y:S05]  /*0a00*/  @P0 BRA `(.L_x_17) ;  /* 0x0000000000500947 */ /* 0x000fea0003800000 */
[----:B------:R-:W-:-:S04]  /*0a10*/  IMAD R15, R5, 0x400, R4 ;  /* 0x00000400050f7824 */ /* 0x000fc800078e0204 */
[----:B0-----:R-:W-:-:S05]  /*0a20*/  IMAD.WIDE R14, R15, 0x4, R8 ;  /* 0x000000040f0e7825 */ /* 0x001fca00078e0208 */
[----:B------:R2:W-:Y:S01]  /*0a30*/  STG.E desc[UR8][R14.64], R19 ;  /* 0x000000130e007986 */ /* 0x0005e2000c101908 */
[----:B------:R-:W-:Y:S05]  /*0a40*/  BRA `(.L_x_17) ;  /* 0x0000000000407947 */ /* 0x000fea0003800000 */
.L_x_16:
[----:B------:R-:W-:-:S13]  /*0a50*/  ISETP.NE.AND P0, PT, R4, R5, PT ;  /* 0x000000050400720c */ /* 0x000fda0003f05270 */
.L_x_15:
[----:B------:R-:W-:-:S13]  /*0a60*/  ISETP.GT.OR P0, PT, R4, 0x7f, !P0 ;  /* 0x0000007f0400780c */ /* 0x000fda0004704670 */
[----:B------:R-:W-:Y:S05]  /*0a70*/  @P0 BREAK.RELIABLE B3 ;  /* 0x0000000000030942 */ /* 0x000fea0003800100 */
[----:B------:R-:W-:Y:S05]  /*0a80*/  @P0 BRA `(.L_x_17) ;  /* 0x0000000000300947 */ /* 0x000fea0003800000 */
[----:B------:R-:W-:Y:S05]  /*0a90*/  BSYNC.RELIABLE B3 ;  /* 0x0000000000037941 */ /* 0x000fea0003800100 */
.L_x_14:
[----:B------:R-:W-:Y:S01]  /*0aa0*/  ISETP.GT.AND P0, PT, R5, R4, PT ;  /* 0x000000040500720c */ /* 0x000fe20003f04270 */
[----:B------:R-:W-:-:S12]  /*0ab0*/  IMAD.MOV.U32 R18, RZ, RZ, 0x1 ;  /* 0x00000001ff127424 */ /* 0x000fd800078e00ff */
[----:B------:R-:W-:Y:S02]  /*0ac0*/  @!P0 IMAD R14, R4, 0x80, R5 ;  /* 0x00000080040e8824 */ /* 0x000fe400078e0205 */
[----:B------:R-:W-:-:S03]  /*0ad0*/  @P0 IMAD R4, R5, 0x80, R4 ;  /* 0x0000008005040824 */ /* 0x000fc600078e0204 */
[----:B------:R-:W-:Y:S02]  /*0ae0*/  @!P0 IADD3 R14, P2, PT, R14, UR6, RZ ;  /* 0x000000060e0e8c10 */ /* 0x000fe4000ff5e0ff */
[----:B------:R-:W-:-:S03]  /*0af0*/  @P0 IADD3 R16, P3, PT, R4, UR6, RZ ;  /* 0x0000000604100c10 */ /* 0x000fc6000ff7e0ff */
[----:B------:R-:W-:Y:S01]  /*0b00*/  @!P0 IMAD.X R15, RZ, RZ, UR7, P2 ;  /* 0x00000007ff0f8e24 */ /* 0x000fe200090e06ff */
[----:B------:R-:W-:Y:S02]  /*0b10*/  @P0 LEA.HI.X.SX32 R17, R4, UR7, 0x1, P3 ;  /* 0x0000000704110c11 */ /* 0x000fe400098f0eff */
[----:B------:R-:W-:-:S05]  /*0b20*/  PRMT R4, R18, 0x7610, R4 ;  /* 0x0000761012047816 */ /* 0x000fca0000000004 */
[----:B------:R1:W-:Y:S04]  /*0b30*/  @!P0 STG.E.U8 desc[UR8][R14.64], R4 ;  /* 0x000000040e008986 */ /* 0x0003e8000c101108 */
[----:B------:R1:W-:Y:S02]  /*0b40*/  @P0 STG.E.U8 desc[UR8][R16.64], R4 ;  /* 0x0000000410000986 */ /* 0x0003e4000c101108 */
.L_x_17:
[----:B------:R-:W-:Y:S05]  /*0b50*/  BSYNC.RECONVERGENT B2 ;  /* 0x0000000000027941 */ /* 0x000fea0003800200 */
.L_x_13:
[----:B------:R-:W-:Y:S01]  /*0b60*/  VIADD R12, R12, 0x400 ;  /* 0x000004000c0c7836 */ /* 0x000fe20000000000 */
[----:B------:R-:W-:Y:S06]  /*0b70*/  @P1 BRA `(.L_x_18) ;  /* 0xfffffffc00381947 */ /* 0x000fec000383ffff */
.L_x_12:
[----:B------:R-:W-:Y:S05]  /*0b80*/  BSYNC.RECONVERGENT B1 ;  /* 0x0000000000017941 */ /* 0x000fea0003800200 */
.L_x_11:
[----:B------:R-:W-:-:S13]  /*0b90*/  ISETP.GE.U32.AND P0, PT, R0, 0x300, PT ;  /* 0x000003000000780c */ /* 0x000fda0003f06070 */
[----:B------:R-:W-:Y:S05]  /*0ba0*/  @!P0 BRA `(.L_x_10) ;  /* 0x0000000800fc8947 */ /* 0x000fea0003800000 */
[----:B0-----:R-:W0:Y:S01]  /*0bb0*/  LDC.64 R8, c[0x0][0x390] ;  /* 0x0000e400ff087b82 */ /* 0x001e220000000a00 */
[----:B------:R-:W-:-:S05]  /*0bc0*/  LEA R0, R6, UR4, 0x2 ;  /* 0x0000000406007c11 */ /* 0x000fca000f8e10ff */
[----:B------:R-:W-:Y:S02]  /*0bd0*/  VIADD R0, R0, 0x800 ;  /* 0x0000080000007836 */ /* 0x000fe40000000000 */
[----:B------:R-:W3:Y:S05]  /*0be0*/  LDC.64 R10, c[0x0][0x388] ;  /* 0x0000e200ff0a7b82 */ /* 0x000eea0000000a00 */
.L_x_39:
[----:B-1-3--:R-:W3:Y:S01]  /*0bf0*/  LDS R17, [R0+-0x800] ;  /* 0xfff8000000117984 */ /* 0x00aee20000000800 */
[----:B------:R-:W-:Y:S02]  /*0c00*/  IMAD.MOV.U32 R4, RZ, RZ, -0x1 ;  /* 0xffffffffff047424 */ /* 0x000fe400078e00ff */
[----:B---3--:R-:W-:-:S06]  /*0c10*/  IMAD.WIDE R12, R17, 0x4, R10 ;  /* 0x00000004110c7825 */ /* 0x008fcc00078e020a */
[----:B------:R-:W3:Y:S01]  /*0c20*/  ATOMG.E.CAS.STRONG.GPU PT, R12, [R12], R4, R5 ;  /* 0x000000040c0c73a9 */ /* 0x000ee200001ee105 */
[----:B------:R-:W-:Y:S04]  /*0c30*/  BSSY.RECONVERGENT B1, `(.L_x_19) ;  /* 0x0000028000017945 */ /* 0x000fe80003800200 */
[----:B------:R-:W-:Y:S01]  /*0c40*/  BSSY.RELIABLE B2, `(.L_x_20) ;  /* 0x000001c000027945 */ /* 0x000fe20003800100 */
[----:B------:R-:W-:Y:S02]  /*0c50*/  PLOP3.LUT P0, PT, PT, PT, PT, 0x8, 0x80 ;  /* 0x000000000080781c */ /* 0x000fe40003f0e170 */
[----:B---3--:R-:W-:-:S13]  /*0c60*/  ISETP.NE.AND P1, PT, R12, -0x2, PT ;  /* 0xfffffffe0c00780c */ /* 0x008fda0003f25270 */
[----:B------:R-:W-:Y:S05]  /*0c70*/  @!P1 BRA `(.L_x_21) ;  /* 0x0000000000549947 */ /* 0x000fea0003800000 */
[----:B------:R-:W-:-:S13]  /*0c80*/  ISETP.NE.AND P0, PT, R12, -0x1, PT ;  /* 0xffffffff0c00780c */ /* 0x000fda0003f05270 */
[----:B------:R-:W-:Y:S05]  /*0c90*/  @!P0 BREAK.RELIABLE B2 ;  /* 0x0000000000028942 */ /* 0x000fea0003800100 */
[----:B------:R-:W-:Y:S05]  /*0ca0*/  @P0 BRA `(.L_x_22) ;  /* 0x0000000000440947 */ /* 0x000fea0003800000 */
[----:B--2---:R-:W1:Y:S01]  /*0cb0*/  S2R R15, SR_LANEID ;  /* 0x00000000000f7919 */ /* 0x004e620000000000 */
        /* <DEDUP_REMOVED lines=16> */
.L_x_22:
[----:B------:R-:W-:-:S13]  /*0dc0*/  ISETP.NE.AND P0, PT, R12, R5, PT ;  /* 0x000000050c00720c */ /* 0x000fda0003f05270 */
.L_x_21:
[----:B------:R-:W-:-:S13]  /*0dd0*/  ISETP.GT.OR P0, PT, R12, 0x7f, !P0 ;  /* 0x0000007f0c00780c */ /* 0x000fda0004704670 */
[----:B------:R-:W-:Y:S05]  /*0de0*/  @P0 BREAK.RELIABLE B2 ;  /* 0x0000000000020942 */ /* 0x000fea0003800100 */
[----:B------:R-:W-:Y:S05]  /*0df0*/  @P0 BRA `(.L_x_23) ;  /* 0x00000000002c0947 */ /* 0x000fea0003800000 */
[----:B------:R-:W-:Y:S05]  /*0e00*/  BSYNC.RELIABLE B2 ;  /* 0x0000000000027941 */ /* 0x000fea0003800100 */
.L_x_20:
[----:B------:R-:W-:Y:S01]  /*0e10*/  ISETP.GT.AND P0, PT, R5, R12, PT ;  /* 0x0000000c0500720c */ /* 0x000fe20003f04270 */
[----:B------:R-:W-:-:S12]  /*0e20*/  IMAD.MOV.U32 R4, RZ, RZ, 0x1 ;  /* 0x00000001ff047424 */ /* 0x000fd800078e00ff */
[----:B------:R-:W-:Y:S02]  /*0e30*/  @P0 IMAD R13, R5, 0x80, R12 ;  /* 0x00000080050d0824 */ /* 0x000fe400078e020c */
[----:B--2---:R-:W-:-:S03]  /*0e40*/  @!P0 IMAD R14, R12, 0x80, R5 ;  /* 0x000000800c0e8824 */ /* 0x004fc600078e0205 */
[C---:B------:R-:W-:Y:S02]  /*0e50*/  @P0 IADD3 R12, P1, PT, R13.reuse, UR10, RZ ;  /* 0x0000000a0d0c0c10 */ /* 0x040fe4000ff3e0ff */
[----:B------:R-:W-:Y:S02]  /*0e60*/  @!P0 IADD3 R14, P2, PT, R14, UR10, RZ ;  /* 0x0000000a0e0e8c10 */ /* 0x000fe4000ff5e0ff */
[----:B------:R-:W-:-:S03]  /*0e70*/  @P0 LEA.HI.X.SX32 R13, R13, UR11, 0x1, P1 ;  /* 0x0000000b0d0d0c11 */ /* 0x000fc600088f0eff */
[----:B------:R-:W-:Y:S02]  /*0e80*/  @!P0 IMAD.X R15, RZ, RZ, UR11, P2 ;  /* 0x0000000bff0f8e24 */ /* 0x000fe400090e06ff */
[----:B------:R3:W-:Y:S04]  /*0e90*/  @P0 STG.E.U8 desc[UR8][R12.64], R4 ;  /* 0x000000040c000986 */ /* 0x0007e8000c101108 */
[----:B------:R3:W-:Y:S02]  /*0ea0*/  @!P0 STG.E.U8 desc[UR8][R14.64], R4 ;  /* 0x000000040e008986 */ /* 0x0007e4000c101108 */
.L_x_23:
[----:B------:R-:W-:Y:S05]  /*0eb0*/  BSYNC.RECONVERGENT B1 ;  /* 0x0000000000017941 */ /* 0x000fea0003800200 */
.L_x_19:
[----:B-1----:R-:W1:Y:S01]  /*0ec0*/  LDS R17, [R0+-0x400] ;  /* 0xfffc000000117984 */ /* 0x002e620000000800 */
[----:B---3--:R-:W-:Y:S02]  /*0ed0*/  IMAD.MOV.U32 R4, RZ, RZ, -0x1 ;  /* 0xffffffffff047424 */ /* 0x008fe400078e00ff */
[----:B-1----:R-:W-:-:S05]  /*0ee0*/  IMAD.WIDE R12, R17, 0x4, R10 ;  /* 0x00000004110c7825 */ /* 0x002fca00078e020a */
        /* <DEDUP_REMOVED lines=26> */
.L_x_27:
[----:B------:R-:W-:-:S13]  /*1090*/  ISETP.NE.AND P0, PT, R4, R5, PT ;  /* 0x000000050400720c */ /* 0x000fda0003f05270 */
.L_x_26:
[----:B------:R-:W-:-:S13]  /*10a0*/  ISETP.GT.OR P0, PT, R4, 0x7f, !P0 ;  /* 0x0000007f0400780c */ /* 0x000fda0004704670 */
[----:B------:R-:W-:Y:S05]  /*10b0*/  @P0 BREAK.RELIABLE B2 ;  /* 0x0000000000020942 */ /* 0x000fea0003800100 */
[----:B------:R-:W-:Y:S05]  /*10c0*/  @P0 BRA `(.L_x_28) ;  /* 0x0000000000300947 */ /* 0x000fea0003800000 */
[----:B------:R-:W-:Y:S05]  /*10d0*/  BSYNC.RELIABLE B2 ;  /* 0x0000000000027941 */ /* 0x000fea0003800100 */
.L_x_25:
[----:B------:R-:W-:Y:S01]  /*10e0*/  ISETP.GT.AND P0, PT, R5, R4, PT ;  /* 0x000000040500720c */ /* 0x000fe20003f04270 */
[----:B------:R-:W-:-:S12]  /*10f0*/  IMAD.MOV.U32 R16, RZ, RZ, 0x1 ;  /* 0x00000001ff107424 */ /* 0x000fd800078e00ff */
[----:B------:R-:W-:Y:S02]  /*1100*/  @!P0 IMAD R12, R4, 0x80, R5 ;  /* 0x00000080040c8824 */ /* 0x000fe400078e0205 */
[----:B------:R-:W-:-:S03]  /*1110*/  @P0 IMAD R4, R5, 0x80, R4 ;  /* 0x0000008005040824 */ /* 0x000fc600078e0204 */
[----:B------:R-:W-:Y:S02]  /*1120*/  @!P0 IADD3 R12, P1, PT, R12, UR10, RZ ;  /* 0x0000000a0c0c8c10 */ /* 0x000fe4000ff3e0ff */
[----:B--2---:R-:W-:-:S03]  /*1130*/  @P0 IADD3 R14, P2, PT, R4, UR10, RZ ;  /* 0x0000000a040e0c10 */ /* 0x004fc6000ff5e0ff */
[----:B------:R-:W-:Y:S01]  /*1140*/  @!P0 IMAD.X R13, RZ, RZ, UR11, P1 ;  /* 0x0000000bff0d8e24 */ /* 0x000fe200088e06ff */
[----:B------:R-:W-:Y:S02]  /*1150*/  @P0 LEA.HI.X.SX32 R15, R4, UR11, 0x1, P2 ;  /* 0x0000000b040f0c11 */ /* 0x000fe400090f0eff */
[----:B------:R-:W-:-:S05]  /*1160*/  PRMT R4, R16, 0x7610, R4 ;  /* 0x0000761010047816 */ /* 0x000fca0000000004 */
[----:B------:R3:W-:Y:S04]  /*1170*/  @!P0 STG.E.U8 desc[UR8][R12.64], R4 ;  /* 0x000000040c008986 */ /* 0x0007e8000c101108 */
[----:B------:R3:W-:Y:S02]  /*1180*/  @P0 STG.E.U8 desc[UR8][R14.64], R4 ;  /* 0x000000040e000986 */ /* 0x0007e4000c101108 */
.L_x_28:
[----:B------:R-:W-:Y:S05]  /*1190*/  BSYNC.RECONVERGENT B1 ;  /* 0x0000000000017941 */ /* 0x000fea0003800200 */
.L_x_24:
[----:B-1----:R-:W1:Y:S01]  /*11a0*/  LDS R17, [R0] ;  /* 0x0000000000117984 */ /* 0x002e620000000800 */
        /* <DEDUP_REMOVED lines=28> */
.L_x_32:
[----:B------:R-:W-:-:S13]  /*1370*/  ISETP.NE.AND P0, PT, R4, R5, PT ;  /* 0x000000050400720c */ /* 0x000fda0003f05270 */
.L_x_31:
[----:B------:R-:W-:-:S13]  /*1380*/  ISETP.GT.OR P0, PT, R4, 0x7f, !P0 ;  /* 0x0000007f0400780c */ /* 0x000fda0004704670 */
[----:B------:R-:W-:Y:S05]  /*1390*/  @P0 BREAK.RELIABLE B2 ;  /* 0x0000000000020942 */ /* 0x000fea0003800100 */
[----:B------:R-:W-:Y:S05]  /*13a0*/  @P0 BRA `(.L_x_33) ;  /* 0x0000000000300947 */ /* 0x000fea0003800000 */
[----:B------:R-:W-:Y:S05]  /*13b0*/  BSYNC.RELIABLE B2 ;  /* 0x0000000000027941 */ /* 0x000fea0003800100 */
.L_x_30:
        /* <DEDUP_REMOVED lines=11> */
.L_x_33:
[----:B------:R-:W-:Y:S05]  /*1470*/  BSYNC.RECONVERGENT B1 ;  /* 0x0000000000017941 */ /* 0x000fea0003800200 */
.L_x_29:
[----:B---3--:R-:W3:Y:S01]  /*1480*/  LDS R17, [R0+0x400] ;  /* 0x0004000000117984 */ /* 0x008ee20000000800 */
[----:B-1----:R-:W-:Y:S02]  /*1490*/  IMAD.MOV.U32 R4, RZ, RZ, -0x1 ;  /* 0xffffffffff047424 */ /* 0x002fe400078e00ff */
[----:B---3--:R-:W-:-:S05]  /*14a0*/  IMAD.WIDE R12, R17, 0x4, R10 ;  /* 0x00000004110c7825 */ /* 0x008fca00078e020a */
        /* <DEDUP_REMOVED lines=26> */
.L_x_37:
[----:B------:R-:W-:-:S13]  /*1650*/  ISETP.NE.AND P0, PT, R4, R5, PT ;  /* 0x000000050400720c */ /* 0x000fda0003f05270 */
.L_x_36:
[----:B------:R-:W-:-:S13]  /*1660*/  ISETP.GT.OR P0, PT, R4, 0x7f, !P0 ;  /* 0x0000007f0400780c */ /* 0x000fda0004704670 */
[----:B------:R-:W-:Y:S05]  /*1670*/  @P0 BREAK.RELIABLE B2 ;  /* 0x0000000000020942 */ /* 0x000fea0003800100 */
[----:B------:R-:W-:Y:S05]  /*1680*/  @P0 BRA `(.L_x_38) ;  /* 0x0000000000300947 */ /* 0x000fea0003800000 */
[----:B------:R-:W-:Y:S05]  /*1690*/  BSYNC.RELIABLE B2 ;  /* 0x0000000000027941 */ /* 0x000fea0003800100 */
.L_x_35:
        /* <DEDUP_REMOVED lines=11> */
.L_x_38:
[----:B------:R-:W-:Y:S05]  /*1750*/  BSYNC.RECONVERGENT B1 ;  /* 0x0000000000017941 */ /* 0x000fea0003800200 */
.L_x_34:
[----:B------:R-:W-:Y:S02]  /*1760*/  VIADD R6, R6, 0x400 ;  /* 0x0000040006067836 */ /* 0x000fe40000000000 */
[----:B------:R-:W-:-:S03]  /*1770*/  VIADD R0, R0, 0x1000 ;  /* 0x0000100000007836 */ /* 0x000fc60000000000 */
[----:B------:R-:W-:-:S13]  /*1780*/  ISETP.GE.AND P0, PT, R6, R7, PT ;  /* 0x000000070600720c */ /* 0x000fda0003f06270 */
[----:B------:R-:W-:Y:S05]  /*1790*/  @!P0 BRA `(.L_x_39) ;  /* 0xfffffff400148947 */ /* 0x000fea000383ffff */
.L_x_10:
[----:B------:R-:W-:Y:S05]  /*17a0*/  BSYNC.RECONVERGENT B0 ;  /* 0x0000000000007941 */ /* 0x000fea0003800200 */
.L_x_9:
[----:B------:R-:W-:Y:S05]  /*17b0*/  BRA `(.L_x_40) ;  /* 0x0000000000147947 */ /* 0x000fea0003800000 */
.L_x_8:
[----:B------:R-:W0:Y:S01]  /*17c0*/  LDS R5, [UR5] ;  /* 0x00000005ff057984 */ /* 0x000e220008000800 */
[----:B------:R-:W0:Y:S01]  /*17d0*/  LDC.64 R2, c[0x0][0x388] ;  /* 0x0000e200ff027b82 */ /* 0x000e220000000a00 */
[----:B------:R-:W-:Y:S02]  /*17e0*/  IMAD.MOV.U32 R7, RZ, RZ, -0x2 ;  /* 0xfffffffeff077424 */ /* 0x000fe400078e00ff */
[----:B0-----:R-:W-:-:S05]  /*17f0*/  IMAD.WIDE R2, R5, 0x4, R2 ;  /* 0x0000000405027825 */ /* 0x001fca00078e0202 */
[----:B------:R0:W-:Y:S02]  /*1800*/  STG.E desc[UR8][R2.64], R7 ;  /* 0x0000000702007986 */ /* 0x0001e4000c101908 */
.L_x_40:
[----:B------:R-:W-:Y:S06]  /*1810*/  BAR.SYNC.DEFER_BLOCKING 0x0 ;  /* 0x0000000000007b1d */ /* 0x000fec0000010000 */
[----:B------:R-:W-:Y:S05]  /*1820*/  EXIT ;  /* 0x000000000000794d */ /* 0x000fea0003800000 */
        .weak           $__internal_0_$__cuda_sm20_sqrt_rn_f32_slowpath
        .type           $__internal_0_$__cuda_sm20_sqrt_rn_f32_slowpath,@function
        .size           $__internal_0_$__cuda_sm20_sqrt_rn_f32_slowpath,(.L_x_43 - $__internal_0_$__cuda_sm20_sqrt_rn_f32_slowpath)
$__internal_0_$__cuda_sm20_sqrt_rn_f32_slowpath:
[----:B------:R-:W-:-:S13]  /*1830*/  LOP3.LUT P0, RZ, R7, 0x7fffffff, RZ, 0xc0, !PT ;  /* 0x7fffffff07ff7812 */ /* 0x000fda000780c0ff */
[----:B------:R-:W-:Y:S05]  /*1840*/  @!P0 BRA `(.L_x_41) ;  /* 0x0000000000448947 */ /* 0x000fea0003800000 */
[----:B------:R-:W-:Y:S01]  /*1850*/  FSETP.GEU.FTZ.AND P0, PT, R7, RZ, PT ;  /* 0x000000ff0700720b */ /* 0x000fe20003f1e000 */
[----:B------:R-:W-:-:S12]  /*1860*/  IMAD.MOV.U32 R0, RZ, RZ, R7 ;  /* 0x000000ffff007224 */ /* 0x000fd800078e0007 */
[----:B------:R-:W-:Y:S01]  /*1870*/  @!P0 IMAD.MOV.U32 R7, RZ, RZ, 0x7fffffff ;  /* 0x7fffffffff078424 */ /* 0x000fe200078e00ff */
[----:B------:R-:W-:Y:S06]  /*1880*/  @!P0 BRA `(.L_x_41) ;  /* 0x0000000000348947 */ /* 0x000fec0003800000 */
[----:B------:R-:W-:-:S13]  /*1890*/  FSETP.GTU.FTZ.AND P0, PT, |R0|, +INF , PT ;  /* 0x7f8000000000780b */ /* 0x000fda0003f1c200 */
[----:B------:R-:W-:Y:S01]  /*18a0*/  @P0 FADD.FTZ R7, R0, 1 ;  /* 0x3f80000000070421 */ /* 0x000fe20000010000 */
[----:B------:R-:W-:Y:S06]  /*18b0*/  @P0 BRA `(.L_x_41) ;  /* 0x0000000000280947 */ /* 0x000fec0003800000 */
[----:B------:R-:W-:-:S13]  /*18c0*/  FSETP.NEU.FTZ.AND P0, PT, |R0|, +INF , PT ;  /* 0x7f8000000000780b */ /* 0x000fda0003f1d200 */
[----:B------:R-:W-:-:S04]  /*18d0*/  @P0 FFMA R14, R0, 1.84467440737095516160e+19, RZ ;  /* 0x5f800000000e0823 */ /* 0x000fc800000000ff */
[----:B------:R-:W0:Y:S02]  /*18e0*/  @P0 MUFU.RSQ R7, R14 ;  /* 0x0000000e00070308 */ /* 0x000e240000001400 */
[----:B0-----:R-:W-:Y:S01]  /*18f0*/  @P0 FMUL.FTZ R15, R14, R7 ;  /* 0x000000070e0f0220 */ /* 0x001fe20000410000 */
[----:B------:R-:W-:Y:S01]  /*1900*/  @P0 FMUL.FTZ R17, R7, 0.5 ;  /* 0x3f00000007110820 */ /* 0x000fe20000410000 */
[----:B------:R-:W-:Y:S02]  /*1910*/  @!P0 IMAD.MOV.U32 R7, RZ, RZ, R0 ;  /* 0x000000ffff078224 */ /* 0x000fe400078e0000 */
[----:B------:R-:W-:-:S04]  /*1920*/  @P0 FADD.FTZ R16, -R15, -RZ ;  /* 0x800000ff0f100221 */ /* 0x000fc80000010100 */
[----:B------:R-:W-:-:S04]  /*1930*/  @P0 FFMA R16, R15, R16, R14 ;  /* 0x000000100f100223 */ /* 0x000fc8000000000e */
[----:B------:R-:W-:-:S04]  /*1940*/  @P0 FFMA R16, R16, R17, R15 ;  /* 0x0000001110100223 */ /* 0x000fc8000000000f */
[----:B------:R-:W-:-:S07]  /*1950*/  @P0 FMUL.FTZ R7, R16, 2.3283064365386962891e-10 ;  /* 0x2f80000010070820 */ /* 0x000fce0000410000 */
.L_x_41:
[----:B------:R-:W-:Y:S02]  /*1960*/  IMAD.MOV.U32 R14, RZ, RZ, R18 ;  /* 0x000000ffff0e7224 */ /* 0x000fe400078e0012 */
[----:B------:R-:W-:-:S04]  /*1970*/  IMAD.MOV.U32 R15, RZ, RZ, 0x0 ;  /* 0x00000000ff0f7424 */ /* 0x000fc800078e00ff */
[----:B------:R-:W-:Y:S05]  /*1980*/  RET.REL.NODEC R14 `(_Z6DBSCANPdPiS0_S0_Pb) ;  /* 0xffffffe40e9c7950 */ /* 0x000fea0003c3ffff */
.L_x_42:
[----:B------:R-:W-:-:S00]  /*1990*/  BRA `(.L_x_42) ;  /* 0xfffffffc00fc7947 */ /* 0x000fc0000383ffff */
[----:B------:R-:W-:-:S00]  /*19a0*/  NOP ;  /* 0x0000000000007918 */ /* 0x000fc00000000000 */
        /* <DEDUP_REMOVED lines=13> */
.L_x_43:


//--------------------- .nv.shared._Z6DBSCANPdPiS0_S0_Pb --------------------------
	.section	.nv.shared._Z6DBSCANPdPiS0_S0_Pb,"aw",@nobits
	.sectionflags	@""
	.align	4
.nv.shared._Z6DBSCANPdPiS0_S0_Pb:
	.zero		5129


//--------------------- .nv.shared.reserved.0     --------------------------
	.section	.nv.shared.reserved.0,"aw",@nobits
	.weak		__nv_reservedSMEM_offset_0_alias
	.size		__nv_reservedSMEM_offset_0_alias, 0, 64
	.other		__nv_reservedSMEM_offset_0_alias,@"STO_CUDA_RESERVED_SHARED STV_DEFAULT"
__nv_reservedSMEM_offset_0_alias:
	.zero		0
	.zero		64


//--------------------- .nv.constant0._Z6DBSCANPdPiS0_S0_Pb --------------------------
	.section	.nv.constant0._Z6DBSCANPdPiS0_S0_Pb,"a",@progbits
	.sectionflags	@""
	.align	4
.nv.constant0._Z6DBSCANPdPiS0_S0_Pb:
	.zero		936


//--------------------- SYMBOLS --------------------------

	.type		.nv.reservedSmem.offset0,@object
	.size		.nv.reservedSmem.offset0,0x4
	.type		.nv.reservedSmem.cap,@object
	.size		.nv.reservedSmem.cap,0x4
